	.headerflags	@"EF_CUDA_TEXMODE_UNIFIED EF_CUDA_64BIT_ADDRESS EF_CUDA_ACCELERATORS EF_CUDA_SM90 EF_CUDA_VIRTUAL_SM(EF_CUDA_SM90)"
	.elftype	@"ET_EXEC"


//--------------------- .nv.info                  --------------------------
	.section	.nv.info,"",@"SHT_CUDA_INFO"
	.align	4


	//----- nvinfo : EIATTR_REGCOUNT
	.align		4
        /*0000*/ 	.byte	0x04, 0x2f
        /*0002*/ 	.short	(.L_1 - .L_0)
	.align		4
.L_0:
        /*0004*/ 	.word	index@(triton_poi_fused_add_clamp_42)
        /*0008*/ 	.word	0x0000000b


	//----- nvinfo : EIATTR_MIN_STACK_SIZE
	.align		4
.L_1:
        /*000c*/ 	.byte	0x04, 0x12
        /*000e*/ 	.short	(.L_3 - .L_2)
	.align		4
.L_2:
        /*0010*/ 	.word	index@(triton_poi_fused_add_clamp_42)
        /*0014*/ 	.word	0x00000000


	//----- nvinfo : EIATTR_FRAME_SIZE
	.align		4
.L_3:
        /*0018*/ 	.byte	0x04, 0x11
        /*001a*/ 	.short	(.L_5 - .L_4)
	.align		4
.L_4:
        /*001c*/ 	.word	index@(triton_poi_fused_add_clamp_42)
        /*0020*/ 	.word	0x00000000


	//----- nvinfo : EIATTR_MIN_STACK_SIZE
	.align		4
.L_5:
        /*0024*/ 	.byte	0x04, 0x12
        /*0026*/ 	.short	(.L_7 - .L_6)
	.align		4
.L_6:
        /*0028*/ 	.word	index@(triton_poi_fused_add_clamp_42)
        /*002c*/ 	.word	0x00000000
.L_7:


//--------------------- .nv.info.triton_poi_fused_add_clamp_42 --------------------------
	.section	.nv.info.triton_poi_fused_add_clamp_42,"",@"SHT_CUDA_INFO"
	.sectionflags	@""
	.align	4


	//----- nvinfo : EIATTR_CUDA_API_VERSION
	.align		4
        /*0000*/ 	.byte	0x04, 0x37
        /*0002*/ 	.short	(.L_9 - .L_8)
.L_8:
        /*0004*/ 	.word	0x0000007c


	//----- nvinfo : EIATTR_KPARAM_INFO
	.align		4
.L_9:
        /*0008*/ 	.byte	0x04, 0x17
        /*000a*/ 	.short	(.L_11 - .L_10)
.L_10:
        /*000c*/ 	.word	0x00000000
        /*0010*/ 	.short	0x0001
        /*0012*/ 	.short	0x0008
        /*0014*/ 	.byte	0x00, 0xf0, 0x11, 0x00


	//----- nvinfo : EIATTR_KPARAM_INFO
	.align		4
.L_11:
        /*0018*/ 	.byte	0x04, 0x17
        /*001a*/ 	.short	(.L_13 - .L_12)
.L_12:
        /*001c*/ 	.word	0x00000000
        /*0020*/ 	.short	0x0000
        /*0022*/ 	.short	0x0000
        /*0024*/ 	.byte	0x00, 0xf4, 0x21, 0x00


	//----- nvinfo : EIATTR_SPARSE_MMA_MASK
	.align		4
.L_13:
        /*0028*/ 	.byte	0x03, 0x50
        /*002a*/ 	.short	0x0000


	//----- nvinfo : EIATTR_MAXREG_COUNT
	.align		4
        /*002c*/ 	.byte	0x03, 0x1b
        /*002e*/ 	.short	0x00ff


	//----- nvinfo : EIATTR_EXIT_INSTR_OFFSETS
	.align		4
        /*0030*/ 	.byte	0x04, 0x1c
        /*0032*/ 	.short	(.L_15 - .L_14)


	//   ....[0]....
.L_14:
        /*0034*/ 	.word	0x000001b0


	//   ....[1]....
        /*0038*/ 	.word	0x00000200


	//----- nvinfo : EIATTR_REQNTID
	.align		4
.L_15:
        /*003c*/ 	.byte	0x04, 0x10
        /*003e*/ 	.short	(.L_17 - .L_16)
.L_16:
        /*0040*/ 	.word	0x00000020
        /*0044*/ 	.word	0x00000001
        /*0048*/ 	.word	0x00000001


	//----- nvinfo : EIATTR_CBANK_PARAM_SIZE
	.align		4
.L_17:
        /*004c*/ 	.byte	0x03, 0x19
        /*004e*/ 	.short	0x000c


	//----- nvinfo : EIATTR_PARAM_CBANK
	.align		4
        /*0050*/ 	.byte	0x04, 0x0a
        /*0052*/ 	.short	(.L_19 - .L_18)
	.align		4
.L_18:
        /*0054*/ 	.word	index@(.nv.constant0.triton_poi_fused_add_clamp_42)
        /*0058*/ 	.short	0x0210
        /*005a*/ 	.short	0x000c


	//----- nvinfo : EIATTR_SW_WAR
	.align		4
.L_19:
        /*005c*/ 	.byte	0x04, 0x36
        /*005e*/ 	.short	(.L_21 - .L_20)
.L_20:
        /*0060*/ 	.word	0x00000008
.L_21:


//--------------------- .nv.callgraph             --------------------------
	.section	.nv.callgraph,"",@"SHT_CUDA_CALLGRAPH"
	.align	4
	.sectionentsize	8
	.align		4
        /*0000*/ 	.word	0x00000000
	.align		4
        /*0004*/ 	.word	0xffffffff
	.align		4
        /*0008*/ 	.word	0x00000000
	.align		4
        /*000c*/ 	.word	0xfffffffe
	.align		4
        /*0010*/ 	.word	0x00000000
	.align		4
        /*0014*/ 	.word	0xfffffffd
	.align		4
        /*0018*/ 	.word	0x00000000
	.align		4
        /*001c*/ 	.word	0xfffffffc


//--------------------- .text.triton_poi_fused_add_clamp_42 --------------------------
	.section	.text.triton_poi_fused_add_clamp_42,"ax",@progbits
	.align	128
        .global         triton_poi_fused_add_clamp_42
        .type           triton_poi_fused_add_clamp_42,@function
        .size           triton_poi_fused_add_clamp_42,(.L_x_1 - triton_poi_fused_add_clamp_42)
        .other          triton_poi_fused_add_clamp_42,@"STO_CUDA_ENTRY STV_DEFAULT"
triton_poi_fused_add_clamp_42:
.text.triton_poi_fused_add_clamp_42:
[----:B------:R-:W0:Y:S02]  /*0000*/  LDC R1, c[0x0][0x28] ;  /* 0x00000a00ff017b82 */ /* 0x000e240000000800 */
[----:B------:R-:W1:Y:S01]  /*0010*/  S2R R0, SR_TID.X ;  /* 0x0000000000007919 */ /* 0x000e620000002100 */
[----:B------:R-:W-:Y:S01]  /*0020*/  IMAD.MOV.U32 R3, RZ, RZ, 0x3f000000 ;  /* 0x3f000000ff037424 */ /* 0x000fe200078e00ff */
[----:B------:R-:W2:Y:S01]  /*0030*/  S2R R5, SR_CTAID.X ;  /* 0x0000000000057919 */ /* 0x000ea20000002500 */
[----:B-1----:R-:W-:-:S05]  /*0040*/  IMAD.SHL.U32 R0, R0, 0x2, RZ ;  /* 0x0000000200007824 */ /* 0x002fca00078e00ff */
[----:B------:R-:W-:-:S05]  /*0050*/  LOP3.LUT R0, R0, 0x3e, RZ, 0xc0, !PT ;  /* 0x0000003e00007812 */ /* 0x000fca00078ec0ff */
[----:B--2---:R-:W-:-:S05]  /*0060*/  IMAD R5, R5, 0x40, R0 ;  /* 0x0000004005057824 */ /* 0x004fca00078e0200 */
[----:B------:R-:W-:Y:S02]  /*0070*/  IADD3 R0, R5, 0x1, RZ ;  /* 0x0000000105007810 */ /* 0x000fe40007ffe0ff */
[----:B------:R-:W-:Y:S02]  /*0080*/  I2FP.F32.S32 R2, R5 ;  /* 0x0000000500027245 */ /* 0x000fe40000201400 */
[----:B------:R-:W-:Y:S02]  /*0090*/  I2FP.F32.S32 R0, R0 ;  /* 0x0000000000007245 */ /* 0x000fe40000201400 */
[----:B------:R-:W-:Y:S01]  /*00a0*/  ISETP.GE.AND P0, PT, R5, 0x40, PT ;  /* 0x000000400500780c */ /* 0x000fe20003f06270 */
[----:B------:R-:W-:Y:S02]  /*00b0*/  FADD R2, R2, 0.5 ;  /* 0x3f00000002027421 */ /* 0x000fe40000000000 */
[----:B------:R-:W-:Y:S02]  /*00c0*/  FADD R0, R0, 0.5 ;  /* 0x3f00000000007421 */ /* 0x000fe40000000000 */
[----:B------:R-:W-:-:S02]  /*00d0*/  FFMA R2, R2, R3, -0.5 ;  /* 0xbf00000002027423 */ /* 0x000fc40000000003 */
[----:B------:R-:W-:-:S03]  /*00e0*/  FFMA R0, R0, R3, -0.5 ;  /* 0xbf00000000007423 */ /* 0x000fc60000000003 */
[----:B------:R-:W-:Y:S02]  /*00f0*/  FMNMX R4, RZ, R2, !PT ;  /* 0x00000002ff047209 */ /* 0x000fe40007800000 */
[----:B------:R-:W-:Y:S01]  /*0100*/  FMNMX R0, RZ, R0, !PT ;  /* 0x00000000ff007209 */ /* 0x000fe20007800000 */
[----:B------:R-:W1:Y:S03]  /*0110*/  LDC.64 R2, c[0x0][0x210] ;  /* 0x00008400ff027b82 */ /* 0x000e660000000a00 */
[----:B------:R-:W2:Y:S08]  /*0120*/  F2I.TRUNC.NTZ R4, R4 ;  /* 0x0000000400047305 */ /* 0x000eb0000020f100 */
[----:B------:R-:W3:Y:S01]  /*0130*/  F2I.TRUNC.NTZ R0, R0 ;  /* 0x0000000000007305 */ /* 0x000ee2000020f100 */
[----:B--2---:R-:W-:-:S05]  /*0140*/  VIMNMX R6, R4, 0x1e, PT ;  /* 0x0000001e04067848 */ /* 0x004fca0003fe0100 */
[----:B------:R-:W-:Y:S02]  /*0150*/  VIADD R6, R6, 0x1 ;  /* 0x0000000106067836 */ /* 0x000fe40000000000 */
[----:B-1----:R-:W-:Y:S01]  /*0160*/  IMAD.WIDE R2, R5, 0x8, R2 ;  /* 0x0000000805027825 */ /* 0x002fe200078e0202 */
[----:B---3--:R-:W-:Y:S02]  /*0170*/  VIMNMX R7, R0, 0x1e, PT ;  /* 0x0000001e00077848 */ /* 0x008fe40003fe0100 */
[----:B------:R-:W-:Y:S02]  /*0180*/  SHF.R.S32.HI R5, RZ, 0x1f, R6 ;  /* 0x0000001fff057819 */ /* 0x000fe40000011406 */
[----:B------:R-:W-:-:S04]  /*0190*/  IADD3 R8, R7, 0x1, RZ ;  /* 0x0000000107087810 */ /* 0x000fc80007ffe0ff */
[----:B------:R-:W-:Y:S01]  /*01a0*/  SHF.R.S32.HI R7, RZ, 0x1f, R8 ;  /* 0x0000001fff077819 */ /* 0x000fe20000011408 */
[----:B------:R-:W-:Y:S06]  /*01b0*/  @P0 EXIT ;  /* 0x000000000000094d */ /* 0x000fec0003800000 */
[----:B------:R-:W-:Y:S01]  /*01c0*/  IMAD.MOV.U32 R4, RZ, RZ, R6 ;  /* 0x000000ffff047224 */ /* 0x000fe200078e0006 */
[----:B------:R-:W-:Y:S01]  /*01d0*/  MOV R6, R8 ;  /* 0x0000000800067202 */ /* 0x000fe20000000f00 */
[----:B------:R-:W-:-:S04]  /*01e0*/  ULDC.64 UR4, c[0x0][0x208] ;  /* 0x0000820000047ab9 */ /* 0x000fc80000000a00 */
[----:B------:R-:W-:Y:S01]  /*01f0*/  STG.E.128 desc[UR4][R2.64], R4 ;  /* 0x0000000402007986 */ /* 0x000fe2000c101d04 */
[----:B------:R-:W-:Y:S05]  /*0200*/  EXIT ;  /* 0x000000000000794d */ /* 0x000fea0003800000 */
.L_x_0:
[----:B------:R-:W-:-:S00]  /*0210*/  BRA `(.L_x_0) ;  /* 0xfffffffc00fc7947 */ /* 0x000fc0000383ffff */
[----:B------:R-:W-:-:S00]  /*0220*/  NOP ;  /* 0x0000000000007918 */ /* 0x000fc00000000000 */
        /* <DEDUP_REMOVED lines=13> */
.L_x_1:


//--------------------- .nv.constant0.triton_poi_fused_add_clamp_42 --------------------------
	.section	.nv.constant0.triton_poi_fused_add_clamp_42,"a",@progbits
	.sectionflags	@""
	.align	4
.nv.constant0.triton_poi_fused_add_clamp_42:
	.zero		540
